//
// Generated by NVIDIA NVVM Compiler
//
// Compiler Build ID: CL-36424714
// Cuda compilation tools, release 13.0, V13.0.88
// Based on NVVM 20.0.0
//

.version 9.0
.target sm_100
.address_size 64

	// .globl	_Z15ExtractDiagonalPKfPfi
.extern .shared .align 16 .b8 cache[];

.visible .entry _Z15ExtractDiagonalPKfPfi(
	.param .u64 .ptr .align 1 _Z15ExtractDiagonalPKfPfi_param_0,
	.param .u64 .ptr .align 1 _Z15ExtractDiagonalPKfPfi_param_1,
	.param .u32 _Z15ExtractDiagonalPKfPfi_param_2
)
{
	.reg .pred 	%p<2>;
	.reg .b32 	%r<7>;
	.reg .b32 	%f<2>;
	.reg .b64 	%rd<9>;

	ld.param.u64 	%rd1, [_Z15ExtractDiagonalPKfPfi_param_0];
	ld.param.u64 	%rd2, [_Z15ExtractDiagonalPKfPfi_param_1];
	ld.param.u32 	%r2, [_Z15ExtractDiagonalPKfPfi_param_2];
	mov.u32 	%r3, %ntid.x;
	mov.u32 	%r4, %ctaid.x;
	mov.u32 	%r5, %tid.x;
	mad.lo.s32 	%r1, %r3, %r4, %r5;
	setp.ge.s32 	%p1, %r1, %r2;
	@%p1 bra 	$L__BB0_2;
	cvta.to.global.u64 	%rd3, %rd1;
	cvta.to.global.u64 	%rd4, %rd2;
	mad.lo.s32 	%r6, %r2, %r1, %r1;
	mul.wide.s32 	%rd5, %r6, 4;
	add.s64 	%rd6, %rd3, %rd5;
	ld.global.f32 	%f1, [%rd6];
	mul.wide.s32 	%rd7, %r1, 4;
	add.s64 	%rd8, %rd4, %rd7;
	st.global.f32 	[%rd8], %f1;
$L__BB0_2:
	ret;

}
	// .globl	_Z11DiagonalSumPKfPfi
.visible .entry _Z11DiagonalSumPKfPfi(
	.param .u64 .ptr .align 1 _Z11DiagonalSumPKfPfi_param_0,
	.param .u64 .ptr .align 1 _Z11DiagonalSumPKfPfi_param_1,
	.param .u32 _Z11DiagonalSumPKfPfi_param_2
)
{
	.reg .pred 	%p<7>;
	.reg .b32 	%r<19>;
	.reg .b32 	%f<13>;
	.reg .b64 	%rd<9>;

	ld.param.u64 	%rd2, [_Z11DiagonalSumPKfPfi_param_0];
	ld.param.u64 	%rd3, [_Z11DiagonalSumPKfPfi_param_1];
	ld.param.u32 	%r11, [_Z11DiagonalSumPKfPfi_param_2];
	mov.u32 	%r18, %ntid.x;
	mov.u32 	%r2, %ctaid.x;
	mov.u32 	%r3, %tid.x;
	mad.lo.s32 	%r17, %r18, %r2, %r3;
	setp.ge.s32 	%p1, %r17, %r11;
	mov.f32 	%f12, 0f00000000;
	@%p1 bra 	$L__BB1_3;
	mov.u32 	%r12, %nctaid.x;
	mul.lo.s32 	%r5, %r18, %r12;
	cvta.to.global.u64 	%rd1, %rd2;
	mov.f32 	%f12, 0f00000000;
$L__BB1_2:
	mul.wide.s32 	%rd4, %r17, 4;
	add.s64 	%rd5, %rd1, %rd4;
	ld.global.f32 	%f6, [%rd5];
	add.f32 	%f12, %f12, %f6;
	add.s32 	%r17, %r17, %r5;
	setp.lt.s32 	%p2, %r17, %r11;
	@%p2 bra 	$L__BB1_2;
$L__BB1_3:
	shl.b32 	%r13, %r3, 2;
	mov.u32 	%r14, cache;
	add.s32 	%r8, %r14, %r13;
	st.shared.f32 	[%r8], %f12;
	bar.sync 	0;
	setp.lt.u32 	%p3, %r18, 2;
	@%p3 bra 	$L__BB1_7;
$L__BB1_4:
	shr.u32 	%r10, %r18, 1;
	setp.ge.u32 	%p4, %r3, %r10;
	@%p4 bra 	$L__BB1_6;
	shl.b32 	%r15, %r10, 2;
	add.s32 	%r16, %r8, %r15;
	ld.shared.f32 	%f7, [%r16];
	ld.shared.f32 	%f8, [%r8];
	add.f32 	%f9, %f7, %f8;
	st.shared.f32 	[%r8], %f9;
$L__BB1_6:
	bar.sync 	0;
	setp.gt.u32 	%p5, %r18, 3;
	mov.u32 	%r18, %r10;
	@%p5 bra 	$L__BB1_4;
$L__BB1_7:
	setp.ne.s32 	%p6, %r3, 0;
	@%p6 bra 	$L__BB1_9;
	ld.shared.f32 	%f10, [cache];
	cvta.to.global.u64 	%rd6, %rd3;
	mul.wide.u32 	%rd7, %r2, 4;
	add.s64 	%rd8, %rd6, %rd7;
	st.global.f32 	[%rd8], %f10;
$L__BB1_9:
	ret;

}


// ===== COMPILED SASS (sm_100) =====

	.target	sm_100

	.elftype	@"ET_EXEC"


//--------------------- .note.nv.tkinfo           --------------------------
	.section	.note.nv.tkinfo,"",@"SHT_NOTE"
	.sectionflags	@"SHF_NOTE_NV_TKINFO"
	.tkinfo
        /*0018*/ 	.word	0x00000002
        /*0030*/ 	.string	""
        /*0030*/ 	.string	"ptxas"
        /*0030*/ 	.string	"Cuda compilation tools, release 13.0, V13.0.88"
        /*0030*/ 	.string	"Build cuda_13.0.r13.0/compiler.36424714_0"
        /*0030*/ 	.string	"-arch sm_100 -m 64 "



//--------------------- .note.nv.cuinfo           --------------------------
	.section	.note.nv.cuinfo,"",@"SHT_NOTE"
	.sectionflags	@"SHF_NOTE_NV_CUINFO"
        /*0018*/ 	.short	0x0002
        /*001a*/ 	.short	0x0064
        /*001c*/ 	.short	0x0082
	.zero		2


//--------------------- .nv.info                  --------------------------
	.section	.nv.info,"",@"SHT_CUDA_INFO"
	.align	4


	//----- nvinfo : EIATTR_REGCOUNT
	.align		4
        /*0000*/ 	.byte	0x04, 0x2f
        /*0002*/ 	.short	(.L_1 - .L_0)
	.align		4
.L_0:
        /*0004*/ 	.word	index@(_Z15ExtractDiagonalPKfPfi)
        /*0008*/ 	.word	0x0000000a


	//----- nvinfo : EIATTR_FRAME_SIZE
	.align		4
.L_1:
        /*000c*/ 	.byte	0x04, 0x11
        /*000e*/ 	.short	(.L_3 - .L_2)
	.align		4
.L_2:
        /*0010*/ 	.word	index@(_Z15ExtractDiagonalPKfPfi)
        /*0014*/ 	.word	0x00000000


	//----- nvinfo : EIATTR_REGCOUNT
	.align		4
.L_3:
        /*0018*/ 	.byte	0x04, 0x2f
        /*001a*/ 	.short	(.L_5 - .L_4)
	.align		4
.L_4:
        /*001c*/ 	.word	index@(_Z11DiagonalSumPKfPfi)
        /*0020*/ 	.word	0x0000000e


	//----- nvinfo : EIATTR_FRAME_SIZE
	.align		4
.L_5:
        /*0024*/ 	.byte	0x04, 0x11
        /*0026*/ 	.short	(.L_7 - .L_6)
	.align		4
.L_6:
        /*0028*/ 	.word	index@(_Z11DiagonalSumPKfPfi)
        /*002c*/ 	.word	0x00000000


	//----- nvinfo : EIATTR_MIN_STACK_SIZE
	.align		4
.L_7:
        /*0030*/ 	.byte	0x04, 0x12
        /*0032*/ 	.short	(.L_9 - .L_8)
	.align		4
.L_8:
        /*0034*/ 	.word	index@(_Z11DiagonalSumPKfPfi)
        /*0038*/ 	.word	0x00000000


	//----- nvinfo : EIATTR_MIN_STACK_SIZE
	.align		4
.L_9:
        /*003c*/ 	.byte	0x04, 0x12
        /*003e*/ 	.short	(.L_11 - .L_10)
	.align		4
.L_10:
        /*0040*/ 	.word	index@(_Z15ExtractDiagonalPKfPfi)
        /*0044*/ 	.word	0x00000000
.L_11:


//--------------------- .nv.compat                --------------------------
	.section	.nv.compat,"",@"SHT_CUDA_COMPAT_INFO"
	.align	4
        /*0000*/ 	.byte	0x02, 0x09, 0x00, 0x00, 0x02, 0x02, 0x01, 0x00, 0x02, 0x05, 0x05, 0x00, 0x03, 0x07, 0x01, 0x01
        /*0010*/ 	.byte	0x02, 0x03, 0x00, 0x00, 0x02, 0x06, 0x01, 0x00, 0x04, 0x0b, 0x08, 0x00, 0x09, 0x00, 0x00, 0x00
        /*0020*/ 	.byte	0x00, 0x00, 0x00, 0x00


//--------------------- .nv.info._Z11DiagonalSumPKfPfi --------------------------
	.section	.nv.info._Z11DiagonalSumPKfPfi,"",@"SHT_CUDA_INFO"
	.sectionflags	@""
	.align	4


	//----- nvinfo : EIATTR_CUDA_API_VERSION
	.align		4
        /*0000*/ 	.byte	0x04, 0x37
        /*0002*/ 	.short	(.L_13 - .L_12)
.L_12:
        /*0004*/ 	.word	0x00000082


	//----- nvinfo : EIATTR_KPARAM_INFO
	.align		4
.L_13:
        /*0008*/ 	.byte	0x04, 0x17
        /*000a*/ 	.short	(.L_15 - .L_14)
.L_14:
        /*000c*/ 	.word	0x00000000
        /*0010*/ 	.short	0x0002
        /*0012*/ 	.short	0x0010
        /*0014*/ 	.byte	0x00, 0xf0, 0x11, 0x00


	//----- nvinfo : EIATTR_KPARAM_INFO
	.align		4
.L_15:
        /*0018*/ 	.byte	0x04, 0x17
        /*001a*/ 	.short	(.L_17 - .L_16)
.L_16:
        /*001c*/ 	.word	0x00000000
        /*0020*/ 	.short	0x0001
        /*0022*/ 	.short	0x0008
        /*0024*/ 	.byte	0x00, 0xf5, 0x21, 0x00


	//----- nvinfo : EIATTR_KPARAM_INFO
	.align		4
.L_17:
        /*0028*/ 	.byte	0x04, 0x17
        /*002a*/ 	.short	(.L_19 - .L_18)
.L_18:
        /*002c*/ 	.word	0x00000000
        /*0030*/ 	.short	0x0000
        /*0032*/ 	.short	0x0000
        /*0034*/ 	.byte	0x00, 0xf5, 0x21, 0x00


	//----- nvinfo : EIATTR_SPARSE_MMA_MASK
	.align		4
.L_19:
        /*0038*/ 	.byte	0x03, 0x50
        /*003a*/ 	.short	0x0000


	//----- nvinfo : EIATTR_MAXREG_COUNT
	.align		4
        /*003c*/ 	.byte	0x03, 0x1b
        /*003e*/ 	.short	0x00ff


	//----- nvinfo : EIATTR_NUM_BARRIERS
	.align		4
        /*0040*/ 	.byte	0x02, 0x4c
        /*0042*/ 	.byte	0x01
	.zero		1


	//----- nvinfo : EIATTR_MERCURY_ISA_VERSION
	.align		4
        /*0044*/ 	.byte	0x03, 0x5f
        /*0046*/ 	.short	0x0101


	//----- nvinfo : EIATTR_VRC_CTA_INIT_COUNT
	.align		4
        /*0048*/ 	.byte	0x02, 0x4a
	.zero		1
	.zero		1


	//----- nvinfo : EIATTR_EXIT_INSTR_OFFSETS
	.align		4
        /*004c*/ 	.byte	0x04, 0x1c
        /*004e*/ 	.short	(.L_21 - .L_20)


	//   ....[0]....
.L_20:
        /*0050*/ 	.word	0x000002b0


	//   ....[1]....
        /*0054*/ 	.word	0x00000330


	//----- nvinfo : EIATTR_CRS_STACK_SIZE
	.align		4
.L_21:
        /*0058*/ 	.byte	0x04, 0x1e
        /*005a*/ 	.short	(.L_23 - .L_22)
.L_22:
        /*005c*/ 	.word	0x00000000


	//----- nvinfo : EIATTR_CBANK_PARAM_SIZE
	.align		4
.L_23:
        /*0060*/ 	.byte	0x03, 0x19
        /*0062*/ 	.short	0x0014


	//----- nvinfo : EIATTR_PARAM_CBANK
	.align		4
        /*0064*/ 	.byte	0x04, 0x0a
        /*0066*/ 	.short	(.L_25 - .L_24)
	.align		4
.L_24:
        /*0068*/ 	.word	index@(.nv.constant0._Z11DiagonalSumPKfPfi)
        /*006c*/ 	.short	0x0380
        /*006e*/ 	.short	0x0014


	//----- nvinfo : EIATTR_SW_WAR
	.align		4
.L_25:
        /*0070*/ 	.byte	0x04, 0x36
        /*0072*/ 	.short	(.L_27 - .L_26)
.L_26:
        /*0074*/ 	.word	0x00000008
.L_27:


//--------------------- .nv.info._Z15ExtractDiagonalPKfPfi --------------------------
	.section	.nv.info._Z15ExtractDiagonalPKfPfi,"",@"SHT_CUDA_INFO"
	.sectionflags	@""
	.align	4


	//----- nvinfo : EIATTR_CUDA_API_VERSION
	.align		4
        /*0000*/ 	.byte	0x04, 0x37
        /*0002*/ 	.short	(.L_29 - .L_28)
.L_28:
        /*0004*/ 	.word	0x00000082


	//----- nvinfo : EIATTR_KPARAM_INFO
	.align		4
.L_29:
        /*0008*/ 	.byte	0x04, 0x17
        /*000a*/ 	.short	(.L_31 - .L_30)
.L_30:
        /*000c*/ 	.word	0x00000000
        /*0010*/ 	.short	0x0002
        /*0012*/ 	.short	0x0010
        /*0014*/ 	.byte	0x00, 0xf0, 0x11, 0x00


	//----- nvinfo : EIATTR_KPARAM_INFO
	.align		4
.L_31:
        /*0018*/ 	.byte	0x04, 0x17
        /*001a*/ 	.short	(.L_33 - .L_32)
.L_32:
        /*001c*/ 	.word	0x00000000
        /*0020*/ 	.short	0x0001
        /*0022*/ 	.short	0x0008
        /*0024*/ 	.byte	0x00, 0xf5, 0x21, 0x00


	//----- nvinfo : EIATTR_KPARAM_INFO
	.align		4
.L_33:
        /*0028*/ 	.byte	0x04, 0x17
        /*002a*/ 	.short	(.L_35 - .L_34)
.L_34:
        /*002c*/ 	.word	0x00000000
        /*0030*/ 	.short	0x0000
        /*0032*/ 	.short	0x0000
        /*0034*/ 	.byte	0x00, 0xf5, 0x21, 0x00


	//----- nvinfo : EIATTR_SPARSE_MMA_MASK
	.align		4
.L_35:
        /*0038*/ 	.byte	0x03, 0x50
        /*003a*/ 	.short	0x0000


	//----- nvinfo : EIATTR_MAXREG_COUNT
	.align		4
        /*003c*/ 	.byte	0x03, 0x1b
        /*003e*/ 	.short	0x00ff


	//----- nvinfo : EIATTR_MERCURY_ISA_VERSION
	.align		4
        /*0040*/ 	.byte	0x03, 0x5f
        /*0042*/ 	.short	0x0101


	//----- nvinfo : EIATTR_VRC_CTA_INIT_COUNT
	.align		4
        /*0044*/ 	.byte	0x02, 0x4a
	.zero		1
	.zero		1


	//----- nvinfo : EIATTR_EXIT_INSTR_OFFSETS
	.align		4
        /*0048*/ 	.byte	0x04, 0x1c
        /*004a*/ 	.short	(.L_37 - .L_36)


	//   ....[0]....
.L_36:
        /*004c*/ 	.word	0x00000070


	//   ....[1]....
        /*0050*/ 	.word	0x00000100


	//----- nvinfo : EIATTR_CBANK_PARAM_SIZE
	.align		4
.L_37:
        /*0054*/ 	.byte	0x03, 0x19
        /*0056*/ 	.short	0x0014


	//----- nvinfo : EIATTR_PARAM_CBANK
	.align		4
        /*0058*/ 	.byte	0x04, 0x0a
        /*005a*/ 	.short	(.L_39 - .L_38)
	.align		4
.L_38:
        /*005c*/ 	.word	index@(.nv.constant0._Z15ExtractDiagonalPKfPfi)
        /*0060*/ 	.short	0x0380
        /*0062*/ 	.short	0x0014


	//----- nvinfo : EIATTR_SW_WAR
	.align		4
.L_39:
        /*0064*/ 	.byte	0x04, 0x36
        /*0066*/ 	.short	(.L_41 - .L_40)
.L_40:
        /*0068*/ 	.word	0x00000008
.L_41:


//--------------------- .nv.callgraph             --------------------------
	.section	.nv.callgraph,"",@"SHT_CUDA_CALLGRAPH"
	.align	4
	.sectionentsize	8
	.align		4
        /*0000*/ 	.word	0x00000000
	.align		4
        /*0004*/ 	.word	0xffffffff
	.align		4
        /*0008*/ 	.word	0x00000000
	.align		4
        /*000c*/ 	.word	0xfffffffe
	.align		4
        /*0010*/ 	.word	0x00000000
	.align		4
        /*0014*/ 	.word	0xfffffffd
	.align		4
        /*0018*/ 	.word	0x00000000
	.align		4
        /*001c*/ 	.word	0xfffffffc


//--------------------- .text._Z11DiagonalSumPKfPfi --------------------------
	.section	.text._Z11DiagonalSumPKfPfi,"ax",@progbits
	.align	128
        .global         _Z11DiagonalSumPKfPfi
        .type           _Z11DiagonalSumPKfPfi,@function
        .size           _Z11DiagonalSumPKfPfi,(.L_x_7 - _Z11DiagonalSumPKfPfi)
        .other          _Z11DiagonalSumPKfPfi,@"STO_CUDA_ENTRY STV_DEFAULT"
_Z11DiagonalSumPKfPfi:
.text._Z11DiagonalSumPKfPfi:
[----:B------:R-:W-:Y:S01]  /*0000*/  LDC R1, c[0x0][0x37c] ;  /* 0x0000df00ff017b82 */ /* 0x000fe20000000800 */
[----:B------:R-:W0:Y:S01]  /*0010*/  S2R R9, SR_CTAID.X ;  /* 0x0000000000097919 */ /* 0x000e220000002500 */
[----:B------:R-:W1:Y:S01]  /*0020*/  LDCU UR4, c[0x0][0x360] ;  /* 0x00006c00ff0477ac */ /* 0x000e620008000800 */
[----:B------:R-:W-:Y:S01]  /*0030*/  BSSY.RECONVERGENT B0, `(.L_x_0) ;  /* 0x0000013000007945 */ /* 0x000fe20003800200 */
[----:B------:R-:W-:Y:S01]  /*0040*/  IMAD.MOV.U32 R7, RZ, RZ, RZ ;  /* 0x000000ffff077224 */ /* 0x000fe200078e00ff */
[----:B------:R-:W0:Y:S01]  /*0050*/  S2R R8, SR_TID.X ;  /* 0x0000000000087919 */ /* 0x000e220000002100 */
[----:B------:R-:W2:Y:S01]  /*0060*/  LDCU UR5, c[0x0][0x390] ;  /* 0x00007200ff0577ac */ /* 0x000ea20008000800 */
[----:B------:R-:W3:Y:S01]  /*0070*/  LDCU.64 UR6, c[0x0][0x358] ;  /* 0x00006b00ff0677ac */ /* 0x000ee20008000a00 */
[----:B-1----:R-:W-:Y:S02]  /*0080*/  IMAD.U32 R6, RZ, RZ, UR4 ;  /* 0x00000004ff067e24 */ /* 0x002fe4000f8e00ff */
[----:B0-----:R-:W-:-:S05]  /*0090*/  IMAD R0, R9, UR4, R8 ;  /* 0x0000000409007c24 */ /* 0x001fca000f8e0208 */
[----:B--2---:R-:W-:-:S13]  /*00a0*/  ISETP.GE.AND P0, PT, R0, UR5, PT ;  /* 0x0000000500007c0c */ /* 0x004fda000bf06270 */
[----:B---3--:R-:W-:Y:S05]  /*00b0*/  @P0 BRA `(.L_x_1) ;  /* 0x0000000000280947 */ /* 0x008fea0003800000 */
[----:B------:R-:W0:Y:S01]  /*00c0*/  LDC.64 R4, c[0x0][0x380] ;  /* 0x0000e000ff047b82 */ /* 0x000e220000000a00 */
[----:B------:R-:W1:Y:S01]  /*00d0*/  LDCU UR4, c[0x0][0x370] ;  /* 0x00006e00ff0477ac */ /* 0x000e620008000800 */
[----:B------:R-:W-:Y:S02]  /*00e0*/  HFMA2 R7, -RZ, RZ, 0, 0 ;  /* 0x00000000ff077431 */ /* 0x000fe400000001ff */
[----:B-1----:R-:W-:-:S07]  /*00f0*/  IMAD R11, R6, UR4, RZ ;  /* 0x00000004060b7c24 */ /* 0x002fce000f8e02ff */
.L_x_2:
[----:B0-----:R-:W-:-:S06]  /*0100*/  IMAD.WIDE R2, R0, 0x4, R4 ;  /* 0x0000000400027825 */ /* 0x001fcc00078e0204 */
[----:B------:R-:W2:Y:S01]  /*0110*/  LDG.E R2, desc[UR6][R2.64] ;  /* 0x0000000602027981 */ /* 0x000ea2000c1e1900 */
[----:B------:R-:W-:-:S05]  /*0120*/  IMAD.IADD R0, R11, 0x1, R0 ;  /* 0x000000010b007824 */ /* 0x000fca00078e0200 */
[----:B------:R-:W-:Y:S01]  /*0130*/  ISETP.GE.AND P0, PT, R0, UR5, PT ;  /* 0x0000000500007c0c */ /* 0x000fe2000bf06270 */
[----:B--2---:R-:W-:-:S12]  /*0140*/  FADD R7, R2, R7 ;  /* 0x0000000702077221 */ /* 0x004fd80000000000 */
[----:B------:R-:W-:Y:S05]  /*0150*/  @!P0 BRA `(.L_x_2) ;  /* 0xfffffffc00e88947 */ /* 0x000fea000383ffff */
.L_x_1:
[----:B------:R-:W-:Y:S05]  /*0160*/  BSYNC.RECONVERGENT B0 ;  /* 0x0000000000007941 */ /* 0x000fea0003800200 */
.L_x_0:
[----:B------:R-:W0:Y:S01]  /*0170*/  S2UR UR5, SR_CgaCtaId ;  /* 0x00000000000579c3 */ /* 0x000e220000008800 */
[----:B------:R-:W-:Y:S01]  /*0180*/  UMOV UR4, 0x400 ;  /* 0x0000040000047882 */ /* 0x000fe20000000000 */
[----:B------:R-:W-:Y:S02]  /*0190*/  ISETP.GE.U32.AND P1, PT, R6, 0x2, PT ;  /* 0x000000020600780c */ /* 0x000fe40003f26070 */
[----:B------:R-:W-:Y:S01]  /*01a0*/  ISETP.NE.AND P0, PT, R8, RZ, PT ;  /* 0x000000ff0800720c */ /* 0x000fe20003f05270 */
[----:B0-----:R-:W-:-:S06]  /*01b0*/  ULEA UR4, UR5, UR4, 0x18 ;  /* 0x0000000405047291 */ /* 0x001fcc000f8ec0ff */
[----:B------:R-:W-:-:S05]  /*01c0*/  LEA R0, R8, UR4, 0x2 ;  /* 0x0000000408007c11 */ /* 0x000fca000f8e10ff */
[----:B------:R0:W-:Y:S01]  /*01d0*/  STS [R0], R7 ;  /* 0x0000000700007388 */ /* 0x0001e20000000800 */
[----:B------:R-:W-:Y:S06]  /*01e0*/  BAR.SYNC.DEFER_BLOCKING 0x0 ;  /* 0x0000000000007b1d */ /* 0x000fec0000010000 */
[----:B------:R-:W-:Y:S05]  /*01f0*/  @!P1 BRA `(.L_x_3) ;  /* 0x00000000002c9947 */ /* 0x000fea0003800000 */
.L_x_4:
[----:B------:R-:W-:-:S04]  /*0200*/  SHF.R.U32.HI R5, RZ, 0x1, R6 ;  /* 0x00000001ff057819 */ /* 0x000fc80000011606 */
[----:B------:R-:W-:-:S13]  /*0210*/  ISETP.GE.U32.AND P1, PT, R8, R5, PT ;  /* 0x000000050800720c */ /* 0x000fda0003f26070 */
[----:B------:R-:W-:Y:S01]  /*0220*/  @!P1 LEA R2, R5, R0, 0x2 ;  /* 0x0000000005029211 */ /* 0x000fe200078e10ff */
[----:B------:R-:W-:Y:S05]  /*0230*/  @!P1 LDS R3, [R0] ;  /* 0x0000000000039984 */ /* 0x000fea0000000800 */
[----:B------:R-:W1:Y:S02]  /*0240*/  @!P1 LDS R2, [R2] ;  /* 0x0000000002029984 */ /* 0x000e640000000800 */
[----:B-1----:R-:W-:-:S05]  /*0250*/  @!P1 FADD R3, R2, R3 ;  /* 0x0000000302039221 */ /* 0x002fca0000000000 */
[----:B------:R1:W-:Y:S01]  /*0260*/  @!P1 STS [R0], R3 ;  /* 0x0000000300009388 */ /* 0x0003e20000000800 */
[----:B------:R-:W-:Y:S01]  /*0270*/  BAR.SYNC.DEFER_BLOCKING 0x0 ;  /* 0x0000000000007b1d */ /* 0x000fe20000010000 */
[----:B------:R-:W-:Y:S01]  /*0280*/  ISETP.GT.U32.AND P1, PT, R6, 0x3, PT ;  /* 0x000000030600780c */ /* 0x000fe20003f24070 */
[----:B------:R-:W-:-:S12]  /*0290*/  IMAD.MOV.U32 R6, RZ, RZ, R5 ;  /* 0x000000ffff067224 */ /* 0x000fd800078e0005 */
[----:B-1----:R-:W-:Y:S05]  /*02a0*/  @P1 BRA `(.L_x_4) ;  /* 0xfffffffc00d41947 */ /* 0x002fea000383ffff */
.L_x_3:
[----:B------:R-:W-:Y:S05]  /*02b0*/  @P0 EXIT ;  /* 0x000000000000094d */ /* 0x000fea0003800000 */
[----:B------:R-:W1:Y:S01]  /*02c0*/  S2UR UR5, SR_CgaCtaId ;  /* 0x00000000000579c3 */ /* 0x000e620000008800 */
[----:B------:R-:W-:-:S07]  /*02d0*/  UMOV UR4, 0x400 ;  /* 0x0000040000047882 */ /* 0x000fce0000000000 */
[----:B------:R-:W2:Y:S01]  /*02e0*/  LDC.64 R2, c[0x0][0x388] ;  /* 0x0000e200ff027b82 */ /* 0x000ea20000000a00 */
[----:B-1----:R-:W-:Y:S01]  /*02f0*/  ULEA UR4, UR5, UR4, 0x18 ;  /* 0x0000000405047291 */ /* 0x002fe2000f8ec0ff */
[----:B--2---:R-:W-:-:S08]  /*0300*/  IMAD.WIDE.U32 R2, R9, 0x4, R2 ;  /* 0x0000000409027825 */ /* 0x004fd000078e0002 */
[----:B------:R-:W1:Y:S04]  /*0310*/  LDS R5, [UR4] ;  /* 0x00000004ff057984 */ /* 0x000e680008000800 */
[----:B-1----:R-:W-:Y:S01]  /*0320*/  STG.E desc[UR6][R2.64], R5 ;  /* 0x0000000502007986 */ /* 0x002fe2000c101906 */
[----:B------:R-:W-:Y:S05]  /*0330*/  EXIT ;  /* 0x000000000000794d */ /* 0x000fea0003800000 */
.L_x_5:
[----:B------:R-:W-:-:S00]  /*0340*/  BRA `(.L_x_5) ;  /* 0xfffffffc00fc7947 */ /* 0x000fc0000383ffff */
[----:B------:R-:W-:-:S00]  /*0350*/  NOP ;  /* 0x0000000000007918 */ /* 0x000fc00000000000 */
        /* <DEDUP_REMOVED lines=10> */
.L_x_7:


//--------------------- .text._Z15ExtractDiagonalPKfPfi --------------------------
	.section	.text._Z15ExtractDiagonalPKfPfi,"ax",@progbits
	.align	128
        .global         _Z15ExtractDiagonalPKfPfi
        .type           _Z15ExtractDiagonalPKfPfi,@function
        .size           _Z15ExtractDiagonalPKfPfi,(.L_x_8 - _Z15ExtractDiagonalPKfPfi)
        .other          _Z15ExtractDiagonalPKfPfi,@"STO_CUDA_ENTRY STV_DEFAULT"
_Z15ExtractDiagonalPKfPfi:
.text._Z15ExtractDiagonalPKfPfi:
[----:B------:R-:W-:Y:S01]  /*0000*/  LDC R1, c[0x0][0x37c] ;  /* 0x0000df00ff017b82 */ /* 0x000fe20000000800 */
[----:B------:R-:W0:Y:S01]  /*0010*/  S2R R7, SR_CTAID.X ;  /* 0x0000000000077919 */ /* 0x000e220000002500 */
[----:B------:R-:W0:Y:S01]  /*0020*/  LDCU UR4, c[0x0][0x360] ;  /* 0x00006c00ff0477ac */ /* 0x000e220008000800 */
[----:B------:R-:W0:Y:S01]  /*0030*/  S2R R0, SR_TID.X ;  /* 0x0000000000007919 */ /* 0x000e220000002100 */
[----:B------:R-:W1:Y:S01]  /*0040*/  LDCU UR6, c[0x0][0x390] ;  /* 0x00007200ff0677ac */ /* 0x000e620008000800 */
[----:B0-----:R-:W-:-:S05]  /*0050*/  IMAD R7, R7, UR4, R0 ;  /* 0x0000000407077c24 */ /* 0x001fca000f8e0200 */
[----:B-1----:R-:W-:-:S13]  /*0060*/  ISETP.GE.AND P0, PT, R7, UR6, PT ;  /* 0x0000000607007c0c */ /* 0x002fda000bf06270 */
[----:B------:R-:W-:Y:S05]  /*0070*/  @P0 EXIT ;  /* 0x000000000000094d */ /* 0x000fea0003800000 */
[----:B------:R-:W0:Y:S01]  /*0080*/  LDC.64 R2, c[0x0][0x380] ;  /* 0x0000e000ff027b82 */ /* 0x000e220000000a00 */
[----:B------:R-:W1:Y:S01]  /*0090*/  LDCU.64 UR4, c[0x0][0x358] ;  /* 0x00006b00ff0477ac */ /* 0x000e620008000a00 */
[----:B------:R-:W-:-:S04]  /*00a0*/  IMAD R5, R7, UR6, R7 ;  /* 0x0000000607057c24 */ /* 0x000fc8000f8e0207 */
[----:B0-----:R-:W-:Y:S02]  /*00b0*/  IMAD.WIDE R2, R5, 0x4, R2 ;  /* 0x0000000405027825 */ /* 0x001fe400078e0202 */
[----:B------:R-:W0:Y:S04]  /*00c0*/  LDC.64 R4, c[0x0][0x388] ;  /* 0x0000e200ff047b82 */ /* 0x000e280000000a00 */
[----:B-1----:R-:W2:Y:S01]  /*00d0*/  LDG.E R3, desc[UR4][R2.64] ;  /* 0x0000000402037981 */ /* 0x002ea2000c1e1900 */
[----:B0-----:R-:W-:-:S05]  /*00e0*/  IMAD.WIDE R4, R7, 0x4, R4 ;  /* 0x0000000407047825 */ /* 0x001fca00078e0204 */
[----:B--2---:R-:W-:Y:S01]  /*00f0*/  STG.E desc[UR4][R4.64], R3 ;  /* 0x0000000304007986 */ /* 0x004fe2000c101904 */
[----:B------:R-:W-:Y:S05]  /*0100*/  EXIT ;  /* 0x000000000000794d */ /* 0x000fea0003800000 */
.L_x_6:
        /* <DEDUP_REMOVED lines=15> */
.L_x_8:


//--------------------- .nv.shared._Z11DiagonalSumPKfPfi --------------------------
	.section	.nv.shared._Z11DiagonalSumPKfPfi,"aw",@nobits
	.sectionflags	@""
	.align	16
	.zero		1024


//--------------------- .nv.shared.reserved.0     --------------------------
	.section	.nv.shared.reserved.0,"aw",@nobits
	.weak		__nv_reservedSMEM_offset_0_alias
	.size		__nv_reservedSMEM_offset_0_alias, 0, 64
	.other		__nv_reservedSMEM_offset_0_alias,@"STO_CUDA_RESERVED_SHARED STV_DEFAULT"
__nv_reservedSMEM_offset_0_alias:
	.zero		0
	.zero		64


//--------------------- .nv.shared._Z15ExtractDiagonalPKfPfi --------------------------
	.section	.nv.shared._Z15ExtractDiagonalPKfPfi,"aw",@nobits
	.sectionflags	@""
	.align	16
	.zero		1024


//--------------------- .nv.constant0._Z11DiagonalSumPKfPfi --------------------------
	.section	.nv.constant0._Z11DiagonalSumPKfPfi,"a",@progbits
	.sectionflags	@""
	.align	4
.nv.constant0._Z11DiagonalSumPKfPfi:
	.zero		916


//--------------------- .nv.constant0._Z15ExtractDiagonalPKfPfi --------------------------
	.section	.nv.constant0._Z15ExtractDiagonalPKfPfi,"a",@progbits
	.sectionflags	@""
	.align	4
.nv.constant0._Z15ExtractDiagonalPKfPfi:
	.zero		916


//--------------------- SYMBOLS --------------------------

	.type		.nv.reservedSmem.offset0,@object
	.size		.nv.reservedSmem.offset0,0x4
	.type		.nv.reservedSmem.cap,@object
	.size		.nv.reservedSmem.cap,0x4
